	.headerflags	@"EF_CUDA_TEXMODE_UNIFIED EF_CUDA_64BIT_ADDRESS EF_CUDA_ACCELERATORS EF_CUDA_SM90 EF_CUDA_VIRTUAL_SM(EF_CUDA_SM90)"
	.elftype	@"ET_EXEC"


//--------------------- .nv.info                  --------------------------
	.section	.nv.info,"",@"SHT_CUDA_INFO"
	.align	4


	//----- nvinfo : EIATTR_REGCOUNT
	.align		4
        /*0000*/ 	.byte	0x04, 0x2f
        /*0002*/ 	.short	(.L_1 - .L_0)
	.align		4
.L_0:
        /*0004*/ 	.word	index@(triton_poi_fused_convolution_relu_2)
        /*0008*/ 	.word	0x0000001e


	//----- nvinfo : EIATTR_MIN_STACK_SIZE
	.align		4
.L_1:
        /*000c*/ 	.byte	0x04, 0x12
        /*000e*/ 	.short	(.L_3 - .L_2)
	.align		4
.L_2:
        /*0010*/ 	.word	index@(triton_poi_fused_convolution_relu_2)
        /*0014*/ 	.word	0x00000000


	//----- nvinfo : EIATTR_FRAME_SIZE
	.align		4
.L_3:
        /*0018*/ 	.byte	0x04, 0x11
        /*001a*/ 	.short	(.L_5 - .L_4)
	.align		4
.L_4:
        /*001c*/ 	.word	index@(triton_poi_fused_convolution_relu_2)
        /*0020*/ 	.word	0x00000000


	//----- nvinfo : EIATTR_MIN_STACK_SIZE
	.align		4
.L_5:
        /*0024*/ 	.byte	0x04, 0x12
        /*0026*/ 	.short	(.L_7 - .L_6)
	.align		4
.L_6:
        /*0028*/ 	.word	index@(triton_poi_fused_convolution_relu_2)
        /*002c*/ 	.word	0x00000000
.L_7:


//--------------------- .nv.info.triton_poi_fused_convolution_relu_2 --------------------------
	.section	.nv.info.triton_poi_fused_convolution_relu_2,"",@"SHT_CUDA_INFO"
	.sectionflags	@""
	.align	4


	//----- nvinfo : EIATTR_CUDA_API_VERSION
	.align		4
        /*0000*/ 	.byte	0x04, 0x37
        /*0002*/ 	.short	(.L_9 - .L_8)
.L_8:
        /*0004*/ 	.word	0x0000007c


	//----- nvinfo : EIATTR_KPARAM_INFO
	.align		4
.L_9:
        /*0008*/ 	.byte	0x04, 0x17
        /*000a*/ 	.short	(.L_11 - .L_10)
.L_10:
        /*000c*/ 	.word	0x00000000
        /*0010*/ 	.short	0x0002
        /*0012*/ 	.short	0x0010
        /*0014*/ 	.byte	0x00, 0xf0, 0x11, 0x00


	//----- nvinfo : EIATTR_KPARAM_INFO
	.align		4
.L_11:
        /*0018*/ 	.byte	0x04, 0x17
        /*001a*/ 	.short	(.L_13 - .L_12)
.L_12:
        /*001c*/ 	.word	0x00000000
        /*0020*/ 	.short	0x0001
        /*0022*/ 	.short	0x0008
        /*0024*/ 	.byte	0x00, 0xf4, 0x21, 0x00


	//----- nvinfo : EIATTR_KPARAM_INFO
	.align		4
.L_13:
        /*0028*/ 	.byte	0x04, 0x17
        /*002a*/ 	.short	(.L_15 - .L_14)
.L_14:
        /*002c*/ 	.word	0x00000000
        /*0030*/ 	.short	0x0000
        /*0032*/ 	.short	0x0000
        /*0034*/ 	.byte	0x00, 0xf4, 0x21, 0x00


	//----- nvinfo : EIATTR_SPARSE_MMA_MASK
	.align		4
.L_15:
        /*0038*/ 	.byte	0x03, 0x50
        /*003a*/ 	.short	0x0000


	//----- nvinfo : EIATTR_MAXREG_COUNT
	.align		4
        /*003c*/ 	.byte	0x03, 0x1b
        /*003e*/ 	.short	0x00ff


	//----- nvinfo : EIATTR_EXIT_INSTR_OFFSETS
	.align		4
        /*0040*/ 	.byte	0x04, 0x1c
        /*0042*/ 	.short	(.L_17 - .L_16)


	//   ....[0]....
.L_16:
        /*0044*/ 	.word	0x00000af0


	//   ....[1]....
        /*0048*/ 	.word	0x00000b10


	//----- nvinfo : EIATTR_REQNTID
	.align		4
.L_17:
        /*004c*/ 	.byte	0x04, 0x10
        /*004e*/ 	.short	(.L_19 - .L_18)
.L_18:
        /*0050*/ 	.word	0x00000080
        /*0054*/ 	.word	0x00000001
        /*0058*/ 	.word	0x00000001


	//----- nvinfo : EIATTR_CBANK_PARAM_SIZE
	.align		4
.L_19:
        /*005c*/ 	.byte	0x03, 0x19
        /*005e*/ 	.short	0x0014


	//----- nvinfo : EIATTR_PARAM_CBANK
	.align		4
        /*0060*/ 	.byte	0x04, 0x0a
        /*0062*/ 	.short	(.L_21 - .L_20)
	.align		4
.L_20:
        /*0064*/ 	.word	index@(.nv.constant0.triton_poi_fused_convolution_relu_2)
        /*0068*/ 	.short	0x0210
        /*006a*/ 	.short	0x0014


	//----- nvinfo : EIATTR_SW_WAR
	.align		4
.L_21:
        /*006c*/ 	.byte	0x04, 0x36
        /*006e*/ 	.short	(.L_23 - .L_22)
.L_22:
        /*0070*/ 	.word	0x00000008
.L_23:


//--------------------- .nv.callgraph             --------------------------
	.section	.nv.callgraph,"",@"SHT_CUDA_CALLGRAPH"
	.align	4
	.sectionentsize	8
	.align		4
        /*0000*/ 	.word	0x00000000
	.align		4
        /*0004*/ 	.word	0xffffffff
	.align		4
        /*0008*/ 	.word	0x00000000
	.align		4
        /*000c*/ 	.word	0xfffffffe
	.align		4
        /*0010*/ 	.word	0x00000000
	.align		4
        /*0014*/ 	.word	0xfffffffd
	.align		4
        /*0018*/ 	.word	0x00000000
	.align		4
        /*001c*/ 	.word	0xfffffffc


//--------------------- .text.triton_poi_fused_convolution_relu_2 --------------------------
	.section	.text.triton_poi_fused_convolution_relu_2,"ax",@progbits
	.align	128
        .global         triton_poi_fused_convolution_relu_2
        .type           triton_poi_fused_convolution_relu_2,@function
        .size           triton_poi_fused_convolution_relu_2,(.L_x_1 - triton_poi_fused_convolution_relu_2)
        .other          triton_poi_fused_convolution_relu_2,@"STO_CUDA_ENTRY STV_DEFAULT"
triton_poi_fused_convolution_relu_2:
.text.triton_poi_fused_convolution_relu_2:
[----:B------:R-:W0:Y:S02]  /*0000*/  LDC R1, c[0x0][0x28] ;  /* 0x00000a00ff017b82 */ /* 0x000e240000000800 */
[----:B------:R-:W1:Y:S01]  /*0010*/  S2R R0, SR_TID.X ;  /* 0x0000000000007919 */ /* 0x000e620000002100 */
[----:B------:R-:W-:Y:S01]  /*0020*/  IMAD.MOV.U32 R17, RZ, RZ, RZ ;  /* 0x000000ffff117224 */ /* 0x000fe200078e00ff */
[----:B------:R-:W-:Y:S01]  /*0030*/  ULDC.64 UR4, c[0x0][0x208] ;  /* 0x0000820000047ab9 */ /* 0x000fe20000000a00 */
[----:B------:R-:W2:Y:S01]  /*0040*/  S2R R9, SR_CTAID.X ;  /* 0x0000000000097919 */ /* 0x000ea20000002500 */
[----:B-1----:R-:W-:-:S05]  /*0050*/  IMAD.SHL.U32 R0, R0, 0x4, RZ ;  /* 0x0000000400007824 */ /* 0x002fca00078e00ff */
[----:B------:R-:W-:-:S05]  /*0060*/  LOP3.LUT R0, R0, 0x1fc, RZ, 0xc0, !PT ;  /* 0x000001fc00007812 */ /* 0x000fca00078ec0ff */
[----:B--2---:R-:W-:-:S04]  /*0070*/  IMAD R9, R9, 0x400, R0 ;  /* 0x0000040009097824 */ /* 0x004fc800078e0200 */
[C---:B------:R-:W-:Y:S01]  /*0080*/  VIADD R3, R9.reuse, 0x200 ;  /* 0x0000020009037836 */ /* 0x040fe20000000000 */
[C---:B------:R-:W-:Y:S01]  /*0090*/  ISETP.GE.AND P1, PT, R9.reuse, 0x66da9c0, PT ;  /* 0x066da9c00900780c */ /* 0x040fe20003f26270 */
[----:B------:R-:W-:-:S03]  /*00a0*/  IMAD.HI R4, R9, 0x13e9672d, RZ ;  /* 0x13e9672d09047827 */ /* 0x000fc600078e02ff */
[----:B------:R-:W-:Y:S01]  /*00b0*/  ISETP.GE.AND P0, PT, R3, 0x66da9c0, PT ;  /* 0x066da9c00300780c */ /* 0x000fe20003f06270 */
[C---:B------:R-:W-:Y:S01]  /*00c0*/  VIADD R0, R9.reuse, 0x1 ;  /* 0x0000000109007836 */ /* 0x040fe20000000000 */
[----:B------:R-:W-:Y:S01]  /*00d0*/  SHF.R.U32.HI R5, RZ, 0x1f, R4 ;  /* 0x0000001fff057819 */ /* 0x000fe20000011604 */
[----:B------:R-:W-:Y:S02]  /*00e0*/  VIADD R2, R9, 0x2 ;  /* 0x0000000209027836 */ /* 0x000fe40000000000 */
[----:B------:R-:W-:-:S04]  /*00f0*/  IMAD.HI R10, R3, 0x13e9672d, RZ ;  /* 0x13e9672d030a7827 */ /* 0x000fc800078e02ff */
[----:B------:R-:W-:Y:S01]  /*0100*/  VIADD R3, R9, 0x3 ;  /* 0x0000000309037836 */ /* 0x000fe20000000000 */
[----:B------:R-:W-:Y:S01]  /*0110*/  SHF.R.U32.HI R11, RZ, 0x1f, R10 ;  /* 0x0000001fff0b7819 */ /* 0x000fe2000001160a */
[----:B------:R-:W-:Y:S01]  /*0120*/  IMAD.HI R6, R0, 0x13e9672d, RZ ;  /* 0x13e9672d00067827 */ /* 0x000fe200078e02ff */
[----:B------:R-:W-:-:S03]  /*0130*/  LEA.HI.SX32 R0, R4, R5, 0xf ;  /* 0x0000000504007211 */ /* 0x000fc600078f7aff */
[----:B------:R-:W-:Y:S01]  /*0140*/  IMAD.HI R7, R2, 0x13e9672d, RZ ;  /* 0x13e9672d02077827 */ /* 0x000fe200078e02ff */
[----:B------:R-:W-:-:S03]  /*0150*/  LEA.HI.SX32 R2, R10, R11, 0xf ;  /* 0x0000000b0a027211 */ /* 0x000fc600078f7aff */
[----:B------:R-:W-:Y:S01]  /*0160*/  IMAD.HI R8, R3, 0x13e9672d, RZ ;  /* 0x13e9672d03087827 */ /* 0x000fe200078e02ff */
[----:B------:R-:W-:Y:S02]  /*0170*/  SHF.R.U32.HI R3, RZ, 0x1f, R6 ;  /* 0x0000001fff037819 */ /* 0x000fe40000011606 */
[----:B------:R-:W-:Y:S02]  /*0180*/  SHF.R.U32.HI R4, RZ, 0x1f, R7 ;  /* 0x0000001fff047819 */ /* 0x000fe40000011607 */
[----:B------:R-:W-:Y:S02]  /*0190*/  SHF.R.U32.HI R11, RZ, 0x1f, R8 ;  /* 0x0000001fff0b7819 */ /* 0x000fe40000011608 */
[----:B------:R-:W-:Y:S01]  /*01a0*/  LEA.HI.SX32 R3, R6, R3, 0xf ;  /* 0x0000000306037211 */ /* 0x000fe200078f7aff */
[----:B------:R-:W-:Y:S01]  /*01b0*/  VIADD R6, R9, 0x201 ;  /* 0x0000020109067836 */ /* 0x000fe20000000000 */
[----:B------:R-:W-:Y:S01]  /*01c0*/  LEA.HI.SX32 R5, R7, R4, 0xf ;  /* 0x0000000407057211 */ /* 0x000fe200078f7aff */
[----:B------:R-:W-:Y:S01]  /*01d0*/  VIADD R7, R9, 0x202 ;  /* 0x0000020209077836 */ /* 0x000fe20000000000 */
[----:B------:R-:W-:Y:S01]  /*01e0*/  LEA.HI.SX32 R4, R8, R11, 0xf ;  /* 0x0000000b08047211 */ /* 0x000fe200078f7aff */
[----:B------:R-:W-:Y:S01]  /*01f0*/  IMAD.HI R10, R6, 0x13e9672d, RZ ;  /* 0x13e9672d060a7827 */ /* 0x000fe200078e02ff */
[----:B------:R-:W-:-:S02]  /*0200*/  PRMT R8, R0, 0x9910, RZ ;  /* 0x0000991000087816 */ /* 0x000fc400000000ff */
[----:B------:R-:W-:Y:S01]  /*0210*/  PRMT R12, R2, 0x9910, RZ ;  /* 0x00009910020c7816 */ /* 0x000fe200000000ff */
[----:B------:R-:W-:Y:S01]  /*0220*/  VIADD R6, R9, 0x203 ;  /* 0x0000020309067836 */ /* 0x000fe20000000000 */
[----:B------:R-:W-:Y:S01]  /*0230*/  SHF.R.S32.HI R8, RZ, 0xf, R8 ;  /* 0x0000000fff087819 */ /* 0x000fe20000011408 */
[----:B------:R-:W-:Y:S01]  /*0240*/  IMAD.HI R11, R7, 0x13e9672d, RZ ;  /* 0x13e9672d070b7827 */ /* 0x000fe200078e02ff */
[----:B------:R-:W-:Y:S02]  /*0250*/  SHF.R.U32.HI R7, RZ, 0x1f, R10 ;  /* 0x0000001fff077819 */ /* 0x000fe4000001160a */
[----:B------:R-:W-:Y:S01]  /*0260*/  LOP3.LUT R13, R8, 0xffff, RZ, 0xc0, !PT ;  /* 0x0000ffff080d7812 */ /* 0x000fe200078ec0ff */
[----:B------:R-:W-:Y:S01]  /*0270*/  IMAD.HI R16, R6, 0x13e9672d, RZ ;  /* 0x13e9672d06107827 */ /* 0x000fe200078e02ff */
[----:B------:R-:W-:Y:S02]  /*0280*/  SHF.R.U32.HI R6, RZ, 0x1f, R11 ;  /* 0x0000001fff067819 */ /* 0x000fe4000001160b */
[----:B------:R-:W-:-:S02]  /*0290*/  SHF.R.S32.HI R8, RZ, 0xf, R12 ;  /* 0x0000000fff087819 */ /* 0x000fc4000001140c */
[----:B------:R-:W-:Y:S02]  /*02a0*/  LEA.HI.SX32 R11, R11, R6, 0xf ;  /* 0x000000060b0b7211 */ /* 0x000fe400078f7aff */
[----:B------:R-:W-:Y:S02]  /*02b0*/  LEA.HI.SX32 R10, R10, R7, 0xf ;  /* 0x000000070a0a7211 */ /* 0x000fe400078f7aff */
[----:B------:R-:W-:Y:S02]  /*02c0*/  LEA.HI R6, R13, R0, RZ, 0x14 ;  /* 0x000000000d067211 */ /* 0x000fe400078fa0ff */
[----:B------:R-:W-:Y:S02]  /*02d0*/  SHF.R.U32.HI R7, RZ, 0x1f, R16 ;  /* 0x0000001fff077819 */ /* 0x000fe40000011610 */
[----:B------:R-:W-:Y:S02]  /*02e0*/  LOP3.LUT R13, R8, 0xffff, RZ, 0xc0, !PT ;  /* 0x0000ffff080d7812 */ /* 0x000fe400078ec0ff */
[----:B------:R-:W-:-:S02]  /*02f0*/  LOP3.LUT R6, R6, 0xfff0, RZ, 0xc0, !PT ;  /* 0x0000fff006067812 */ /* 0x000fc400078ec0ff */
[----:B------:R-:W-:Y:S02]  /*0300*/  LEA.HI.SX32 R16, R16, R7, 0xf ;  /* 0x0000000710107211 */ /* 0x000fe400078f7aff */
[----:B------:R-:W-:Y:S01]  /*0310*/  LEA.HI R7, R13, R2, RZ, 0x14 ;  /* 0x000000020d077211 */ /* 0x000fe200078fa0ff */
[----:B------:R-:W-:Y:S01]  /*0320*/  IMAD.MOV R13, RZ, RZ, -R6 ;  /* 0x000000ffff0d7224 */ /* 0x000fe200078e0a06 */
[----:B------:R-:W-:Y:S02]  /*0330*/  PRMT R8, R3, 0x9910, RZ ;  /* 0x0000991003087816 */ /* 0x000fe400000000ff */
[----:B------:R-:W-:Y:S02]  /*0340*/  LOP3.LUT R7, R7, 0xfff0, RZ, 0xc0, !PT ;  /* 0x0000fff007077812 */ /* 0x000fe400078ec0ff */
[----:B------:R-:W-:Y:S02]  /*0350*/  PRMT R12, R5, 0x9910, RZ ;  /* 0x00009910050c7816 */ /* 0x000fe400000000ff */
[----:B------:R-:W-:Y:S01]  /*0360*/  SHF.R.S32.HI R6, RZ, 0xf, R8 ;  /* 0x0000000fff067819 */ /* 0x000fe20000011408 */
[----:B------:R-:W-:Y:S01]  /*0370*/  IMAD.MOV R8, RZ, RZ, -R7 ;  /* 0x000000ffff087224 */ /* 0x000fe200078e0a07 */
[----:B------:R-:W-:-:S02]  /*0380*/  PRMT R13, R13, 0x7710, RZ ;  /* 0x000077100d0d7816 */ /* 0x000fc400000000ff */
[----:B------:R-:W-:Y:S02]  /*0390*/  SHF.R.S32.HI R7, RZ, 0xf, R12 ;  /* 0x0000000fff077819 */ /* 0x000fe4000001140c */
[----:B------:R-:W-:Y:S01]  /*03a0*/  LOP3.LUT R6, R6, 0xffff, RZ, 0xc0, !PT ;  /* 0x0000ffff06067812 */ /* 0x000fe200078ec0ff */
[----:B------:R-:W-:Y:S01]  /*03b0*/  IMAD.IADD R0, R0, 0x1, R13 ;  /* 0x0000000100007824 */ /* 0x000fe200078e020d */
[----:B------:R-:W-:Y:S02]  /*03c0*/  PRMT R13, R8, 0x7710, RZ ;  /* 0x00007710080d7816 */ /* 0x000fe400000000ff */
[----:B------:R-:W-:Y:S02]  /*03d0*/  LOP3.LUT R8, R7, 0xffff, RZ, 0xc0, !PT ;  /* 0x0000ffff07087812 */ /* 0x000fe400078ec0ff */
[----:B------:R-:W-:Y:S01]  /*03e0*/  LEA.HI R7, R6, R3, RZ, 0x14 ;  /* 0x0000000306077211 */ /* 0x000fe200078fa0ff */
[----:B------:R-:W-:Y:S01]  /*03f0*/  IMAD.IADD R6, R2, 0x1, R13 ;  /* 0x0000000102067824 */ /* 0x000fe200078e020d */
[----:B------:R-:W-:-:S02]  /*0400*/  PRMT R12, R4, 0x9910, RZ ;  /* 0x00009910040c7816 */ /* 0x000fc400000000ff */
[----:B------:R-:W-:Y:S02]  /*0410*/  LEA.HI R2, R8, R5, RZ, 0x14 ;  /* 0x0000000508027211 */ /* 0x000fe400078fa0ff */
[----:B------:R-:W-:Y:S01]  /*0420*/  LOP3.LUT R7, R7, 0xfff0, RZ, 0xc0, !PT ;  /* 0x0000fff007077812 */ /* 0x000fe200078ec0ff */
[----:B------:R-:W-:Y:S01]  /*0430*/  IMAD.MOV.U32 R8, RZ, RZ, R12 ;  /* 0x000000ffff087224 */ /* 0x000fe200078e000c */
[----:B------:R-:W-:Y:S02]  /*0440*/  LOP3.LUT R2, R2, 0xfff0, RZ, 0xc0, !PT ;  /* 0x0000fff002027812 */ /* 0x000fe400078ec0ff */
[----:B------:R-:W-:Y:S01]  /*0450*/  PRMT R12, R10, 0x9910, RZ ;  /* 0x000099100a0c7816 */ /* 0x000fe200000000ff */
[----:B------:R-:W-:Y:S01]  /*0460*/  IMAD.MOV R13, RZ, RZ, -R7 ;  /* 0x000000ffff0d7224 */ /* 0x000fe200078e0a07 */
[----:B------:R-:W-:Y:S01]  /*0470*/  SHF.R.S32.HI R7, RZ, 0xf, R8 ;  /* 0x0000000fff077819 */ /* 0x000fe20000011408 */
[----:B------:R-:W-:Y:S01]  /*0480*/  IMAD.MOV R2, RZ, RZ, -R2 ;  /* 0x000000ffff027224 */ /* 0x000fe200078e0a02 */
[----:B------:R-:W-:-:S02]  /*0490*/  PRMT R15, R16, 0x9910, RZ ;  /* 0x00009910100f7816 */ /* 0x000fc400000000ff */
[----:B------:R-:W-:Y:S02]  /*04a0*/  PRMT R8, R13, 0x7710, RZ ;  /* 0x000077100d087816 */ /* 0x000fe400000000ff */
[----:B------:R-:W-:Y:S02]  /*04b0*/  LOP3.LUT R13, R7, 0xffff, RZ, 0xc0, !PT ;  /* 0x0000ffff070d7812 */ /* 0x000fe400078ec0ff */
[----:B------:R-:W-:Y:S01]  /*04c0*/  SHF.R.S32.HI R7, RZ, 0xf, R12 ;  /* 0x0000000fff077819 */ /* 0x000fe2000001140c */
[----:B------:R-:W-:Y:S01]  /*04d0*/  IMAD.IADD R8, R3, 0x1, R8 ;  /* 0x0000000103087824 */ /* 0x000fe200078e0208 */
[----:B------:R-:W-:Y:S02]  /*04e0*/  PRMT R14, R2, 0x7710, RZ ;  /* 0x00007710020e7816 */ /* 0x000fe400000000ff */
[----:B------:R-:W-:Y:S02]  /*04f0*/  LEA.HI R2, R13, R4, RZ, 0x14 ;  /* 0x000000040d027211 */ /* 0x000fe400078fa0ff */
[----:B------:R-:W-:Y:S01]  /*0500*/  LOP3.LUT R3, R7, 0xffff, RZ, 0xc0, !PT ;  /* 0x0000ffff07037812 */ /* 0x000fe200078ec0ff */
[----:B------:R-:W-:Y:S01]  /*0510*/  IMAD.IADD R14, R5, 0x1, R14 ;  /* 0x00000001050e7824 */ /* 0x000fe200078e020e */
[----:B------:R-:W-:Y:S01]  /*0520*/  LOP3.LUT R2, R2, 0xfff0, RZ, 0xc0, !PT ;  /* 0x0000fff002027812 */ /* 0x000fe200078ec0ff */
[----:B------:R-:W1:Y:S01]  /*0530*/  LDC.64 R12, c[0x0][0x218] ;  /* 0x00008600ff0c7b82 */ /* 0x000e620000000a00 */
[----:B------:R-:W-:-:S02]  /*0540*/  LEA.HI R3, R3, R10, RZ, 0x14 ;  /* 0x0000000a03037211 */ /* 0x000fc400078fa0ff */
[----:B------:R-:W-:Y:S01]  /*0550*/  PRMT R7, R11, 0x9910, RZ ;  /* 0x000099100b077816 */ /* 0x000fe200000000ff */
[----:B------:R-:W-:Y:S01]  /*0560*/  IMAD.MOV R5, RZ, RZ, -R2 ;  /* 0x000000ffff057224 */ /* 0x000fe200078e0a02 */
[----:B------:R-:W-:Y:S02]  /*0570*/  LOP3.LUT R3, R3, 0xfff0, RZ, 0xc0, !PT ;  /* 0x0000fff003037812 */ /* 0x000fe400078ec0ff */
[----:B------:R-:W-:Y:S01]  /*0580*/  PRMT R6, R6, 0x9910, RZ ;  /* 0x0000991006067816 */ /* 0x000fe200000000ff */
[----:B------:R-:W-:Y:S01]  /*0590*/  IMAD.MOV.U32 R2, RZ, RZ, R7 ;  /* 0x000000ffff027224 */ /* 0x000fe200078e0007 */
[----:B------:R-:W-:Y:S01]  /*05a0*/  PRMT R5, R5, 0x7710, RZ ;  /* 0x0000771005057816 */ /* 0x000fe200000000ff */
[----:B------:R-:W-:Y:S02]  /*05b0*/  IMAD.MOV.U32 R7, RZ, RZ, R15 ;  /* 0x000000ffff077224 */ /* 0x000fe400078e000f */
[----:B------:R-:W-:Y:S01]  /*05c0*/  IMAD.MOV R15, RZ, RZ, -R3 ;  /* 0x000000ffff0f7224 */ /* 0x000fe200078e0a03 */
[----:B------:R-:W-:Y:S01]  /*05d0*/  SHF.R.S32.HI R2, RZ, 0xf, R2 ;  /* 0x0000000fff027819 */ /* 0x000fe20000011402 */
[----:B------:R-:W-:Y:S01]  /*05e0*/  IMAD.IADD R18, R4, 0x1, R5 ;  /* 0x0000000104127824 */ /* 0x000fe200078e0205 */
[----:B------:R-:W-:-:S02]  /*05f0*/  SHF.R.S32.HI R3, RZ, 0xf, R7 ;  /* 0x0000000fff037819 */ /* 0x000fc40000011407 */
[----:B------:R-:W-:Y:S01]  /*0600*/  PRMT R5, R15, 0x7710, RZ ;  /* 0x000077100f057816 */ /* 0x000fe200000000ff */
[----:B------:R-:W-:Y:S01]  /*0610*/  IMAD.MOV.U32 R15, RZ, RZ, RZ ;  /* 0x000000ffff0f7224 */ /* 0x000fe200078e00ff */
[----:B------:R-:W-:Y:S02]  /*0620*/  LOP3.LUT R7, R3, 0xffff, RZ, 0xc0, !PT ;  /* 0x0000ffff03077812 */ /* 0x000fe400078ec0ff */
[----:B------:R-:W-:Y:S01]  /*0630*/  LOP3.LUT R4, R2, 0xffff, RZ, 0xc0, !PT ;  /* 0x0000ffff02047812 */ /* 0x000fe200078ec0ff */
[----:B------:R-:W-:Y:S01]  /*0640*/  IMAD.IADD R10, R10, 0x1, R5 ;  /* 0x000000010a0a7824 */ /* 0x000fe200078e0205 */
[----:B------:R-:W2:Y:S01]  /*0650*/  LDC.64 R2, c[0x0][0x210] ;  /* 0x00008400ff027b82 */ /* 0x000ea20000000a00 */
[----:B------:R-:W-:Y:S02]  /*0660*/  LEA.HI R5, R7, R16, RZ, 0x14 ;  /* 0x0000001007057211 */ /* 0x000fe400078fa0ff */
[----:B------:R-:W-:Y:S02]  /*0670*/  LEA.HI R4, R4, R11, RZ, 0x14 ;  /* 0x0000000b04047211 */ /* 0x000fe400078fa0ff */
[----:B------:R-:W-:-:S02]  /*0680*/  LOP3.LUT R5, R5, 0xfff0, RZ, 0xc0, !PT ;  /* 0x0000fff005057812 */ /* 0x000fc400078ec0ff */
[----:B------:R-:W-:Y:S02]  /*0690*/  LOP3.LUT R4, R4, 0xfff0, RZ, 0xc0, !PT ;  /* 0x0000fff004047812 */ /* 0x000fe400078ec0ff */
[----:B------:R-:W-:Y:S01]  /*06a0*/  PRMT R7, R0, 0x9910, RZ ;  /* 0x0000991000077816 */ /* 0x000fe200000000ff */
[----:B------:R-:W-:Y:S02]  /*06b0*/  IMAD.MOV R19, RZ, RZ, -R5 ;  /* 0x000000ffff137224 */ /* 0x000fe400078e0a05 */
[----:B------:R-:W-:Y:S02]  /*06c0*/  IMAD.MOV R0, RZ, RZ, -R4 ;  /* 0x000000ffff007224 */ /* 0x000fe400078e0a04 */
[----:B------:R-:W-:Y:S01]  /*06d0*/  IMAD.MOV.U32 R5, RZ, RZ, R7 ;  /* 0x000000ffff057224 */ /* 0x000fe200078e0007 */
[----:B------:R-:W-:Y:S01]  /*06e0*/  PRMT R19, R19, 0x7710, RZ ;  /* 0x0000771013137816 */ /* 0x000fe200000000ff */
[----:B------:R-:W-:Y:S01]  /*06f0*/  IMAD.MOV.U32 R7, RZ, RZ, R6 ;  /* 0x000000ffff077224 */ /* 0x000fe200078e0006 */
[----:B------:R-:W-:Y:S01]  /*0700*/  PRMT R0, R0, 0x7710, RZ ;  /* 0x0000771000007816 */ /* 0x000fe200000000ff */
[----:B-1----:R-:W-:Y:S01]  /*0710*/  IMAD.WIDE R4, R5, 0x4, R12 ;  /* 0x0000000405047825 */ /* 0x002fe200078e020c */
[----:B------:R-:W-:-:S03]  /*0720*/  PRMT R21, R8, 0x9910, RZ ;  /* 0x0000991008157816 */ /* 0x000fc600000000ff */
[----:B------:R-:W-:Y:S01]  /*0730*/  IMAD.WIDE R6, R7, 0x4, R12 ;  /* 0x0000000407067825 */ /* 0x000fe200078e020c */
[----:B------:R-:W-:Y:S01]  /*0740*/  PRMT R23, R14, 0x9910, RZ ;  /* 0x000099100e177816 */ /* 0x000fe200000000ff */
[----:B------:R1:W3:Y:S01]  /*0750*/  @!P1 LDG.E.EL R15, desc[UR4][R4.64] ;  /* 0x00000004040f9981 */ /* 0x0002e2000c2e1900 */
[----:B------:R-:W-:Y:S01]  /*0760*/  PRMT R25, R18, 0x9910, RZ ;  /* 0x0000991012197816 */ /* 0x000fe200000000ff */
[----:B------:R-:W-:Y:S02]  /*0770*/  IMAD.IADD R11, R11, 0x1, R0 ;  /* 0x000000010b0b7824 */ /* 0x000fe400078e0200 */
[----:B------:R-:W-:Y:S01]  /*0780*/  IMAD.IADD R16, R16, 0x1, R19 ;  /* 0x0000000110107824 */ /* 0x000fe200078e0213 */
[----:B------:R4:W5:Y:S01]  /*0790*/  @!P0 LDG.E.EL R17, desc[UR4][R6.64] ;  /* 0x0000000406118981 */ /* 0x000962000c2e1900 */
[----:B------:R-:W-:Y:S02]  /*07a0*/  IMAD.MOV.U32 R0, RZ, RZ, RZ ;  /* 0x000000ffff007224 */ /* 0x000fe400078e00ff */
[----:B------:R-:W-:Y:S01]  /*07b0*/  IMAD.MOV.U32 R19, RZ, RZ, RZ ;  /* 0x000000ffff137224 */ /* 0x000fe200078e00ff */
[----:B-1----:R-:W-:Y:S01]  /*07c0*/  CS2R R4, SRZ ;  /* 0x0000000000047805 */ /* 0x002fe2000001ff00 */
[----:B--2---:R-:W-:Y:S01]  /*07d0*/  IMAD.WIDE R2, R9, 0x4, R2 ;  /* 0x0000000409027825 */ /* 0x004fe200078e0202 */
[----:B----4-:R-:W-:-:S03]  /*07e0*/  CS2R R6, SRZ ;  /* 0x0000000000067805 */ /* 0x010fc6000001ff00 */
[----:B------:R-:W-:-:S04]  /*07f0*/  IMAD.WIDE R20, R21, 0x4, R12 ;  /* 0x0000000415147825 */ /* 0x000fc800078e020c */
[--C-:B------:R-:W-:Y:S01]  /*0800*/  IMAD.WIDE R22, R23, 0x4, R12.reuse ;  /* 0x0000000417167825 */ /* 0x100fe200078e020c */
[----:B------:R1:W2:Y:S03]  /*0810*/  @!P1 LDG.E.EL R0, desc[UR4][R20.64] ;  /* 0x0000000414009981 */ /* 0x0002a6000c2e1900 */
[----:B------:R-:W-:Y:S01]  /*0820*/  IMAD.MOV.U32 R14, RZ, RZ, RZ ;  /* 0x000000ffff0e7224 */ /* 0x000fe200078e00ff */
[----:B------:R4:W2:Y:S01]  /*0830*/  @!P1 LDG.E.EL R19, desc[UR4][R22.64] ;  /* 0x0000000416139981 */ /* 0x0008a2000c2e1900 */
[----:B------:R-:W-:Y:S01]  /*0840*/  IMAD.WIDE R24, R25, 0x4, R12 ;  /* 0x0000000419187825 */ /* 0x000fe200078e020c */
[----:B------:R-:W-:Y:S02]  /*0850*/  PRMT R27, R16, 0x9910, RZ ;  /* 0x00009910101b7816 */ /* 0x000fe400000000ff */
[----:B------:R-:W2:Y:S01]  /*0860*/  @!P1 LDG.E.128 R4, desc[UR4][R2.64] ;  /* 0x0000000402049981 */ /* 0x000ea2000c1e1d00 */
[----:B-1----:R-:W-:-:S03]  /*0870*/  PRMT R21, R10, 0x9910, RZ ;  /* 0x000099100a157816 */ /* 0x002fc600000000ff */
[----:B------:R1:W5:Y:S01]  /*0880*/  @!P1 LDG.E.EL R14, desc[UR4][R24.64] ;  /* 0x00000004180e9981 */ /* 0x000362000c2e1900 */
[----:B----4-:R-:W-:Y:S01]  /*0890*/  PRMT R23, R11, 0x9910, RZ ;  /* 0x000099100b177816 */ /* 0x010fe200000000ff */
[----:B------:R-:W-:Y:S01]  /*08a0*/  IMAD.MOV.U32 R18, RZ, RZ, RZ ;  /* 0x000000ffff127224 */ /* 0x000fe200078e00ff */
[----:B------:R-:W-:Y:S02]  /*08b0*/  CS2R R8, SRZ ;  /* 0x0000000000087805 */ /* 0x000fe4000001ff00 */
[----:B------:R-:W-:Y:S01]  /*08c0*/  CS2R R10, SRZ ;  /* 0x00000000000a7805 */ /* 0x000fe2000001ff00 */
[----:B------:R-:W-:-:S04]  /*08d0*/  IMAD.WIDE R20, R21, 0x4, R12 ;  /* 0x0000000415147825 */ /* 0x000fc800078e020c */
[----:B-1----:R-:W-:Y:S01]  /*08e0*/  IMAD.MOV.U32 R25, RZ, RZ, RZ ;  /* 0x000000ffff197224 */ /* 0x002fe200078e00ff */
[----:B------:R-:W4:Y:S01]  /*08f0*/  @!P0 LDG.E.128 R8, desc[UR4][R2.64+0x800] ;  /* 0x0008000402088981 */ /* 0x000f22000c1e1d00 */
[----:B------:R-:W-:-:S03]  /*0900*/  IMAD.WIDE R22, R23, 0x4, R12 ;  /* 0x0000000417167825 */ /* 0x000fc600078e020c */
[----:B------:R-:W4:Y:S01]  /*0910*/  @!P0 LDG.E.EL R18, desc[UR4][R20.64] ;  /* 0x0000000414128981 */ /* 0x000f22000c2e1900 */
[----:B------:R-:W-:Y:S02]  /*0920*/  IMAD.MOV.U32 R16, RZ, RZ, RZ ;  /* 0x000000ffff107224 */ /* 0x000fe400078e00ff */
[----:B------:R-:W-:Y:S01]  /*0930*/  IMAD.WIDE R12, R27, 0x4, R12 ;  /* 0x000000041b0c7825 */ /* 0x000fe200078e020c */
[----:B------:R-:W4:Y:S04]  /*0940*/  @!P0 LDG.E.EL R25, desc[UR4][R22.64] ;  /* 0x0000000416198981 */ /* 0x000f28000c2e1900 */
[----:B------:R-:W4:Y:S01]  /*0950*/  @!P0 LDG.E.EL R16, desc[UR4][R12.64] ;  /* 0x000000040c108981 */ /* 0x000f22000c2e1900 */
[----:B--2---:R-:W-:Y:S01]  /*0960*/  FSETP.GEU.AND P4, PT, R5, -R0, PT ;  /* 0x800000000500720b */ /* 0x004fe20003f8e000 */
[----:B------:R-:W-:Y:S01]  /*0970*/  FADD R5, R0, R5 ;  /* 0x0000000500057221 */ /* 0x000fe20000000000 */
[----:B---3--:R-:W-:Y:S01]  /*0980*/  FSETP.GEU.AND P5, PT, R4, -R15, PT ;  /* 0x8000000f0400720b */ /* 0x008fe20003fae000 */
[----:B------:R-:W-:Y:S01]  /*0990*/  FADD R4, R15, R4 ;  /* 0x000000040f047221 */ /* 0x000fe20000000000 */
[----:B------:R-:W-:Y:S01]  /*09a0*/  FSETP.GEU.AND P3, PT, R6, -R19, PT ;  /* 0x800000130600720b */ /* 0x000fe20003f6e000 */
[----:B------:R-:W-:Y:S01]  /*09b0*/  FADD R6, R19, R6 ;  /* 0x0000000613067221 */ /* 0x000fe20000000000 */
[----:B-----5:R-:W-:Y:S01]  /*09c0*/  FADD R0, R14, R7 ;  /* 0x000000070e007221 */ /* 0x020fe20000000000 */
[----:B------:R-:W-:-:S02]  /*09d0*/  FSETP.GEU.AND P2, PT, R7, -R14, PT ;  /* 0x8000000e0700720b */ /* 0x000fc40003f4e000 */
[----:B------:R-:W-:Y:S02]  /*09e0*/  SEL R4, R4, RZ, P5 ;  /* 0x000000ff04047207 */ /* 0x000fe40002800000 */
[----:B------:R-:W-:Y:S02]  /*09f0*/  SEL R5, R5, RZ, P4 ;  /* 0x000000ff05057207 */ /* 0x000fe40002000000 */
[----:B------:R-:W-:Y:S02]  /*0a00*/  SEL R6, R6, RZ, P3 ;  /* 0x000000ff06067207 */ /* 0x000fe40001800000 */
[----:B------:R-:W-:Y:S02]  /*0a10*/  SEL R7, R0, RZ, P2 ;  /* 0x000000ff00077207 */ /* 0x000fe40001000000 */
[----:B----4-:R-:W-:Y:S01]  /*0a20*/  FSETP.GEU.AND P4, PT, R8, -R17, PT ;  /* 0x800000110800720b */ /* 0x010fe20003f8e000 */
[----:B------:R-:W-:Y:S01]  /*0a30*/  FADD R8, R17, R8 ;  /* 0x0000000811087221 */ /* 0x000fe20000000000 */
[----:B------:R-:W-:Y:S01]  /*0a40*/  FSETP.GEU.AND P3, PT, R9, -R18, PT ;  /* 0x800000120900720b */ /* 0x000fe20003f6e000 */
[----:B------:R1:W-:Y:S01]  /*0a50*/  @!P1 STG.E.128 desc[UR4][R2.64], R4 ;  /* 0x0000000402009986 */ /* 0x0003e2000c101d04 */
[----:B------:R-:W-:Y:S01]  /*0a60*/  FADD R9, R18, R9 ;  /* 0x0000000912097221 */ /* 0x000fe20000000000 */
[----:B------:R-:W-:Y:S01]  /*0a70*/  FSETP.GEU.AND P2, PT, R10, -R25, PT ;  /* 0x800000190a00720b */ /* 0x000fe20003f4e000 */
[----:B------:R-:W-:Y:S01]  /*0a80*/  FADD R10, R25, R10 ;  /* 0x0000000a190a7221 */ /* 0x000fe20000000000 */
[----:B------:R-:W-:Y:S01]  /*0a90*/  FADD R0, R16, R11 ;  /* 0x0000000b10007221 */ /* 0x000fe20000000000 */
[----:B------:R-:W-:-:S02]  /*0aa0*/  FSETP.GEU.AND P1, PT, R11, -R16, PT ;  /* 0x800000100b00720b */ /* 0x000fc40003f2e000 */
[----:B------:R-:W-:Y:S02]  /*0ab0*/  SEL R8, R8, RZ, P4 ;  /* 0x000000ff08087207 */ /* 0x000fe40002000000 */
[----:B------:R-:W-:Y:S02]  /*0ac0*/  SEL R9, R9, RZ, P3 ;  /* 0x000000ff09097207 */ /* 0x000fe40001800000 */
[----:B------:R-:W-:Y:S02]  /*0ad0*/  SEL R10, R10, RZ, P2 ;  /* 0x000000ff0a0a7207 */ /* 0x000fe40001000000 */
[----:B------:R-:W-:Y:S01]  /*0ae0*/  SEL R11, R0, RZ, P1 ;  /* 0x000000ff000b7207 */ /* 0x000fe20000800000 */
[----:B------:R-:W-:Y:S06]  /*0af0*/  @P0 EXIT ;  /* 0x000000000000094d */ /* 0x000fec0003800000 */
[----:B------:R-:W-:Y:S01]  /*0b00*/  STG.E.128 desc[UR4][R2.64+0x800], R8 ;  /* 0x0008000802007986 */ /* 0x000fe2000c101d04 */
[----:B------:R-:W-:Y:S05]  /*0b10*/  EXIT ;  /* 0x000000000000794d */ /* 0x000fea0003800000 */
.L_x_0:
[----:B------:R-:W-:-:S00]  /*0b20*/  BRA `(.L_x_0) ;  /* 0xfffffffc00fc7947 */ /* 0x000fc0000383ffff */
[----:B------:R-:W-:-:S00]  /*0b30*/  NOP ;  /* 0x0000000000007918 */ /* 0x000fc00000000000 */
        /* <DEDUP_REMOVED lines=12> */
.L_x_1:


//--------------------- .nv.constant0.triton_poi_fused_convolution_relu_2 --------------------------
	.section	.nv.constant0.triton_poi_fused_convolution_relu_2,"a",@progbits
	.sectionflags	@""
	.align	4
.nv.constant0.triton_poi_fused_convolution_relu_2:
	.zero		548
